//
// Generated by NVIDIA NVVM Compiler
//
// Compiler Build ID: CL-36424714
// Cuda compilation tools, release 13.0, V13.0.88
// Based on NVVM 20.0.0
//

.version 9.0
.target sm_100
.address_size 64

	// .globl	_Z10add_on_gpuiPfS_

.visible .entry _Z10add_on_gpuiPfS_(
	.param .u32 _Z10add_on_gpuiPfS__param_0,
	.param .u64 .ptr .align 1 _Z10add_on_gpuiPfS__param_1,
	.param .u64 .ptr .align 1 _Z10add_on_gpuiPfS__param_2
)
{
	.reg .pred 	%p<7>;
	.reg .b32 	%r<27>;
	.reg .b32 	%f<16>;
	.reg .b64 	%rd<24>;

	ld.param.u32 	%r11, [_Z10add_on_gpuiPfS__param_0];
	ld.param.u64 	%rd7, [_Z10add_on_gpuiPfS__param_1];
	ld.param.u64 	%rd8, [_Z10add_on_gpuiPfS__param_2];
	cvta.to.global.u64 	%rd1, %rd8;
	cvta.to.global.u64 	%rd2, %rd7;
	mov.u32 	%r26, %tid.x;
	mov.u32 	%r2, %ntid.x;
	setp.ge.s32 	%p1, %r26, %r11;
	@%p1 bra 	$L__BB0_6;
	add.s32 	%r12, %r26, %r2;
	max.u32 	%r13, %r11, %r12;
	setp.lt.u32 	%p2, %r12, %r11;
	selp.u32 	%r14, 1, 0, %p2;
	add.s32 	%r15, %r12, %r14;
	sub.s32 	%r16, %r13, %r15;
	div.u32 	%r17, %r16, %r2;
	add.s32 	%r3, %r17, %r14;
	and.b32  	%r18, %r3, 3;
	setp.eq.s32 	%p3, %r18, 3;
	@%p3 bra 	$L__BB0_4;
	add.s32 	%r19, %r3, 1;
	and.b32  	%r20, %r19, 3;
	mul.wide.u32 	%rd23, %r26, 4;
	mul.wide.u32 	%rd4, %r2, 4;
	neg.s32 	%r24, %r20;
	mad.lo.s32 	%r26, %r2, %r20, %r26;
$L__BB0_3:
	.pragma "nounroll";
	add.s64 	%rd9, %rd2, %rd23;
	ld.global.f32 	%f1, [%rd9];
	add.s64 	%rd10, %rd1, %rd23;
	ld.global.f32 	%f2, [%rd10];
	add.f32 	%f3, %f1, %f2;
	st.global.f32 	[%rd10], %f3;
	add.s64 	%rd23, %rd23, %rd4;
	add.s32 	%r24, %r24, 1;
	setp.ne.s32 	%p4, %r24, 0;
	@%p4 bra 	$L__BB0_3;
$L__BB0_4:
	setp.lt.u32 	%p5, %r3, 3;
	@%p5 bra 	$L__BB0_6;
$L__BB0_5:
	mul.wide.u32 	%rd11, %r26, 4;
	add.s64 	%rd12, %rd2, %rd11;
	ld.global.f32 	%f4, [%rd12];
	add.s64 	%rd13, %rd1, %rd11;
	ld.global.f32 	%f5, [%rd13];
	add.f32 	%f6, %f4, %f5;
	st.global.f32 	[%rd13], %f6;
	add.s32 	%r21, %r26, %r2;
	mul.wide.u32 	%rd14, %r21, 4;
	add.s64 	%rd15, %rd2, %rd14;
	ld.global.f32 	%f7, [%rd15];
	add.s64 	%rd16, %rd1, %rd14;
	ld.global.f32 	%f8, [%rd16];
	add.f32 	%f9, %f7, %f8;
	st.global.f32 	[%rd16], %f9;
	add.s32 	%r22, %r21, %r2;
	mul.wide.u32 	%rd17, %r22, 4;
	add.s64 	%rd18, %rd2, %rd17;
	ld.global.f32 	%f10, [%rd18];
	add.s64 	%rd19, %rd1, %rd17;
	ld.global.f32 	%f11, [%rd19];
	add.f32 	%f12, %f10, %f11;
	st.global.f32 	[%rd19], %f12;
	add.s32 	%r23, %r22, %r2;
	mul.wide.u32 	%rd20, %r23, 4;
	add.s64 	%rd21, %rd2, %rd20;
	ld.global.f32 	%f13, [%rd21];
	add.s64 	%rd22, %rd1, %rd20;
	ld.global.f32 	%f14, [%rd22];
	add.f32 	%f15, %f13, %f14;
	st.global.f32 	[%rd22], %f15;
	add.s32 	%r26, %r23, %r2;
	setp.lt.s32 	%p6, %r26, %r11;
	@%p6 bra 	$L__BB0_5;
$L__BB0_6:
	ret;

}


// ===== COMPILED SASS (sm_100) =====

	.target	sm_100

	.elftype	@"ET_EXEC"


//--------------------- .note.nv.tkinfo           --------------------------
	.section	.note.nv.tkinfo,"",@"SHT_NOTE"
	.sectionflags	@"SHF_NOTE_NV_TKINFO"
	.tkinfo
        /*0018*/ 	.word	0x00000002
        /*0030*/ 	.string	""
        /*0030*/ 	.string	"ptxas"
        /*0030*/ 	.string	"Cuda compilation tools, release 13.0, V13.0.88"
        /*0030*/ 	.string	"Build cuda_13.0.r13.0/compiler.36424714_0"
        /*0030*/ 	.string	"-arch sm_100 -m 64 "



//--------------------- .note.nv.cuinfo           --------------------------
	.section	.note.nv.cuinfo,"",@"SHT_NOTE"
	.sectionflags	@"SHF_NOTE_NV_CUINFO"
        /*0018*/ 	.short	0x0002
        /*001a*/ 	.short	0x0064
        /*001c*/ 	.short	0x0082
	.zero		2


//--------------------- .nv.info                  --------------------------
	.section	.nv.info,"",@"SHT_CUDA_INFO"
	.align	4


	//----- nvinfo : EIATTR_REGCOUNT
	.align		4
        /*0000*/ 	.byte	0x04, 0x2f
        /*0002*/ 	.short	(.L_1 - .L_0)
	.align		4
.L_0:
        /*0004*/ 	.word	index@(_Z10add_on_gpuiPfS_)
        /*0008*/ 	.word	0x0000001a


	//----- nvinfo : EIATTR_FRAME_SIZE
	.align		4
.L_1:
        /*000c*/ 	.byte	0x04, 0x11
        /*000e*/ 	.short	(.L_3 - .L_2)
	.align		4
.L_2:
        /*0010*/ 	.word	index@(_Z10add_on_gpuiPfS_)
        /*0014*/ 	.word	0x00000000


	//----- nvinfo : EIATTR_MIN_STACK_SIZE
	.align		4
.L_3:
        /*0018*/ 	.byte	0x04, 0x12
        /*001a*/ 	.short	(.L_5 - .L_4)
	.align		4
.L_4:
        /*001c*/ 	.word	index@(_Z10add_on_gpuiPfS_)
        /*0020*/ 	.word	0x00000000
.L_5:


//--------------------- .nv.compat                --------------------------
	.section	.nv.compat,"",@"SHT_CUDA_COMPAT_INFO"
	.align	4
        /*0000*/ 	.byte	0x02, 0x09, 0x00, 0x00, 0x02, 0x02, 0x01, 0x00, 0x02, 0x05, 0x05, 0x00, 0x03, 0x07, 0x01, 0x01
        /*0010*/ 	.byte	0x02, 0x03, 0x00, 0x00, 0x02, 0x06, 0x01, 0x00, 0x04, 0x0b, 0x08, 0x00, 0x09, 0x00, 0x00, 0x00
        /*0020*/ 	.byte	0x00, 0x00, 0x00, 0x00


//--------------------- .nv.info._Z10add_on_gpuiPfS_ --------------------------
	.section	.nv.info._Z10add_on_gpuiPfS_,"",@"SHT_CUDA_INFO"
	.sectionflags	@""
	.align	4


	//----- nvinfo : EIATTR_CUDA_API_VERSION
	.align		4
        /*0000*/ 	.byte	0x04, 0x37
        /*0002*/ 	.short	(.L_7 - .L_6)
.L_6:
        /*0004*/ 	.word	0x00000082


	//----- nvinfo : EIATTR_KPARAM_INFO
	.align		4
.L_7:
        /*0008*/ 	.byte	0x04, 0x17
        /*000a*/ 	.short	(.L_9 - .L_8)
.L_8:
        /*000c*/ 	.word	0x00000000
        /*0010*/ 	.short	0x0002
        /*0012*/ 	.short	0x0010
        /*0014*/ 	.byte	0x00, 0xf5, 0x21, 0x00


	//----- nvinfo : EIATTR_KPARAM_INFO
	.align		4
.L_9:
        /*0018*/ 	.byte	0x04, 0x17
        /*001a*/ 	.short	(.L_11 - .L_10)
.L_10:
        /*001c*/ 	.word	0x00000000
        /*0020*/ 	.short	0x0001
        /*0022*/ 	.short	0x0008
        /*0024*/ 	.byte	0x00, 0xf5, 0x21, 0x00


	//----- nvinfo : EIATTR_KPARAM_INFO
	.align		4
.L_11:
        /*0028*/ 	.byte	0x04, 0x17
        /*002a*/ 	.short	(.L_13 - .L_12)
.L_12:
        /*002c*/ 	.word	0x00000000
        /*0030*/ 	.short	0x0000
        /*0032*/ 	.short	0x0000
        /*0034*/ 	.byte	0x00, 0xf0, 0x11, 0x00


	//----- nvinfo : EIATTR_SPARSE_MMA_MASK
	.align		4
.L_13:
        /*0038*/ 	.byte	0x03, 0x50
        /*003a*/ 	.short	0x0000


	//----- nvinfo : EIATTR_MAXREG_COUNT
	.align		4
        /*003c*/ 	.byte	0x03, 0x1b
        /*003e*/ 	.short	0x00ff


	//----- nvinfo : EIATTR_MERCURY_ISA_VERSION
	.align		4
        /*0040*/ 	.byte	0x03, 0x5f
        /*0042*/ 	.short	0x0101


	//----- nvinfo : EIATTR_VRC_CTA_INIT_COUNT
	.align		4
        /*0044*/ 	.byte	0x02, 0x4a
	.zero		1
	.zero		1


	//----- nvinfo : EIATTR_EXIT_INSTR_OFFSETS
	.align		4
        /*0048*/ 	.byte	0x04, 0x1c
        /*004a*/ 	.short	(.L_15 - .L_14)


	//   ....[0]....
.L_14:
        /*004c*/ 	.word	0x00000050


	//   ....[1]....
        /*0050*/ 	.word	0x00000380


	//   ....[2]....
        /*0054*/ 	.word	0x00000590


	//----- nvinfo : EIATTR_CRS_STACK_SIZE
	.align		4
.L_15:
        /*0058*/ 	.byte	0x04, 0x1e
        /*005a*/ 	.short	(.L_17 - .L_16)
.L_16:
        /*005c*/ 	.word	0x00000000


	//----- nvinfo : EIATTR_CBANK_PARAM_SIZE
	.align		4
.L_17:
        /*0060*/ 	.byte	0x03, 0x19
        /*0062*/ 	.short	0x0018


	//----- nvinfo : EIATTR_PARAM_CBANK
	.align		4
        /*0064*/ 	.byte	0x04, 0x0a
        /*0066*/ 	.short	(.L_19 - .L_18)
	.align		4
.L_18:
        /*0068*/ 	.word	index@(.nv.constant0._Z10add_on_gpuiPfS_)
        /*006c*/ 	.short	0x0380
        /*006e*/ 	.short	0x0018


	//----- nvinfo : EIATTR_SW_WAR
	.align		4
.L_19:
        /*0070*/ 	.byte	0x04, 0x36
        /*0072*/ 	.short	(.L_21 - .L_20)
.L_20:
        /*0074*/ 	.word	0x00000008
.L_21:


//--------------------- .nv.callgraph             --------------------------
	.section	.nv.callgraph,"",@"SHT_CUDA_CALLGRAPH"
	.align	4
	.sectionentsize	8
	.align		4
        /*0000*/ 	.word	0x00000000
	.align		4
        /*0004*/ 	.word	0xffffffff
	.align		4
        /*0008*/ 	.word	0x00000000
	.align		4
        /*000c*/ 	.word	0xfffffffe
	.align		4
        /*0010*/ 	.word	0x00000000
	.align		4
        /*0014*/ 	.word	0xfffffffd
	.align		4
        /*0018*/ 	.word	0x00000000
	.align		4
        /*001c*/ 	.word	0xfffffffc


//--------------------- .text._Z10add_on_gpuiPfS_ --------------------------
	.section	.text._Z10add_on_gpuiPfS_,"ax",@progbits
	.align	128
        .global         _Z10add_on_gpuiPfS_
        .type           _Z10add_on_gpuiPfS_,@function
        .size           _Z10add_on_gpuiPfS_,(.L_x_5 - _Z10add_on_gpuiPfS_)
        .other          _Z10add_on_gpuiPfS_,@"STO_CUDA_ENTRY STV_DEFAULT"
_Z10add_on_gpuiPfS_:
.text._Z10add_on_gpuiPfS_:
[----:B------:R-:W-:Y:S01]  /*0000*/  LDC R1, c[0x0][0x37c] ;  /* 0x0000df00ff017b82 */ /* 0x000fe20000000800 */
[----:B------:R-:W0:Y:S01]  /*0010*/  S2R R3, SR_TID.X ;  /* 0x0000000000037919 */ /* 0x000e220000002100 */
[----:B------:R-:W0:Y:S06]  /*0020*/  LDCU UR6, c[0x0][0x380] ;  /* 0x00007000ff0677ac */ /* 0x000e2c0008000800 */
[----:B------:R-:W1:Y:S01]  /*0030*/  LDC R0, c[0x0][0x360] ;  /* 0x0000d800ff007b82 */ /* 0x000e620000000800 */
[----:B0-----:R-:W-:-:S13]  /*0040*/  ISETP.GE.AND P0, PT, R3, UR6, PT ;  /* 0x0000000603007c0c */ /* 0x001fda000bf06270 */
[----:B------:R-:W-:Y:S05]  /*0050*/  @P0 EXIT ;  /* 0x000000000000094d */ /* 0x000fea0003800000 */
[----:B-1----:R-:W0:Y:S01]  /*0060*/  I2F.U32.RP R8, R0 ;  /* 0x0000000000087306 */ /* 0x002e220000209000 */
[----:B------:R-:W-:Y:S01]  /*0070*/  IADD3 R2, PT, PT, R3, R0, RZ ;  /* 0x0000000003027210 */ /* 0x000fe20007ffe0ff */
[----:B------:R-:W1:Y:S01]  /*0080*/  LDCU.64 UR4, c[0x0][0x358] ;  /* 0x00006b00ff0477ac */ /* 0x000e620008000a00 */
[----:B------:R-:W-:Y:S01]  /*0090*/  ISETP.NE.U32.AND P2, PT, R0, RZ, PT ;  /* 0x000000ff0000720c */ /* 0x000fe20003f45070 */
[----:B------:R-:W-:Y:S01]  /*00a0*/  BSSY.RECONVERGENT B0, `(.L_x_0) ;  /* 0x000002d000007945 */ /* 0x000fe20003800200 */
[C---:B------:R-:W-:Y:S01]  /*00b0*/  ISETP.GE.U32.AND P0, PT, R2.reuse, UR6, PT ;  /* 0x0000000602007c0c */ /* 0x040fe2000bf06070 */
[----:B------:R-:W2:Y:S01]  /*00c0*/  LDCU.64 UR8, c[0x0][0x388] ;  /* 0x00007100ff0877ac */ /* 0x000ea20008000a00 */
[----:B------:R-:W-:Y:S02]  /*00d0*/  VIMNMX.U32 R7, PT, PT, R2, UR6, !PT ;  /* 0x0000000602077c48 */ /* 0x000fe4000ffe0000 */
[----:B------:R-:W-:Y:S01]  /*00e0*/  SEL R6, RZ, 0x1, P0 ;  /* 0x00000001ff067807 */ /* 0x000fe20000000000 */
[----:B------:R-:W3:Y:S03]  /*00f0*/  LDCU.64 UR10, c[0x0][0x390] ;  /* 0x00007200ff0a77ac */ /* 0x000ee60008000a00 */
[----:B------:R-:W-:Y:S01]  /*0100*/  IADD3 R7, PT, PT, R7, -R2, -R6 ;  /* 0x8000000207077210 */ /* 0x000fe20007ffe806 */
[----:B0-----:R-:W0:Y:S02]  /*0110*/  MUFU.RCP R8, R8 ;  /* 0x0000000800087308 */ /* 0x001e240000001000 */
[----:B0-----:R-:W-:-:S06]  /*0120*/  IADD3 R4, PT, PT, R8, 0xffffffe, RZ ;  /* 0x0ffffffe08047810 */ /* 0x001fcc0007ffe0ff */
[----:B------:R0:W4:Y:S02]  /*0130*/  F2I.FTZ.U32.TRUNC.NTZ R5, R4 ;  /* 0x0000000400057305 */ /* 0x000124000021f000 */
[----:B0-----:R-:W-:Y:S02]  /*0140*/  IMAD.MOV.U32 R4, RZ, RZ, RZ ;  /* 0x000000ffff047224 */ /* 0x001fe400078e00ff */
[----:B----4-:R-:W-:-:S04]  /*0150*/  IMAD.MOV R9, RZ, RZ, -R5 ;  /* 0x000000ffff097224 */ /* 0x010fc800078e0a05 */
[----:B------:R-:W-:-:S04]  /*0160*/  IMAD R9, R9, R0, RZ ;  /* 0x0000000009097224 */ /* 0x000fc800078e02ff */
[----:B------:R-:W-:-:S06]  /*0170*/  IMAD.HI.U32 R8, R5, R9, R4 ;  /* 0x0000000905087227 */ /* 0x000fcc00078e0004 */
[----:B------:R-:W-:-:S05]  /*0180*/  IMAD.HI.U32 R5, R8, R7, RZ ;  /* 0x0000000708057227 */ /* 0x000fca00078e00ff */
[----:B------:R-:W-:-:S05]  /*0190*/  IADD3 R2, PT, PT, -R5, RZ, RZ ;  /* 0x000000ff05027210 */ /* 0x000fca0007ffe1ff */
[----:B------:R-:W-:-:S05]  /*01a0*/  IMAD R7, R0, R2, R7 ;  /* 0x0000000200077224 */ /* 0x000fca00078e0207 */
[----:B------:R-:W-:-:S13]  /*01b0*/  ISETP.GE.U32.AND P0, PT, R7, R0, PT ;  /* 0x000000000700720c */ /* 0x000fda0003f06070 */
[----:B------:R-:W-:Y:S01]  /*01c0*/  @P0 IMAD.IADD R7, R7, 0x1, -R0 ;  /* 0x0000000107070824 */ /* 0x000fe200078e0a00 */
[----:B------:R-:W-:-:S04]  /*01d0*/  @P0 IADD3 R5, PT, PT, R5, 0x1, RZ ;  /* 0x0000000105050810 */ /* 0x000fc80007ffe0ff */
[----:B------:R-:W-:-:S13]  /*01e0*/  ISETP.GE.U32.AND P1, PT, R7, R0, PT ;  /* 0x000000000700720c */ /* 0x000fda0003f26070 */
[----:B------:R-:W-:Y:S01]  /*01f0*/  @P1 VIADD R5, R5, 0x1 ;  /* 0x0000000105051836 */ /* 0x000fe20000000000 */
[----:B------:R-:W-:-:S04]  /*0200*/  @!P2 LOP3.LUT R5, RZ, R0, RZ, 0x33, !PT ;  /* 0x00000000ff05a212 */ /* 0x000fc800078e33ff */
[----:B------:R-:W-:-:S04]  /*0210*/  IADD3 R2, PT, PT, R6, R5, RZ ;  /* 0x0000000506027210 */ /* 0x000fc80007ffe0ff */
[C---:B------:R-:W-:Y:S02]  /*0220*/  LOP3.LUT R4, R2.reuse, 0x3, RZ, 0xc0, !PT ;  /* 0x0000000302047812 */ /* 0x040fe400078ec0ff */
[----:B------:R-:W-:Y:S02]  /*0230*/  ISETP.GE.U32.AND P0, PT, R2, 0x3, PT ;  /* 0x000000030200780c */ /* 0x000fe40003f06070 */
[----:B------:R-:W-:-:S13]  /*0240*/  ISETP.NE.AND P1, PT, R4, 0x3, PT ;  /* 0x000000030400780c */ /* 0x000fda0003f25270 */
[----:B-123--:R-:W-:Y:S05]  /*0250*/  @!P1 BRA `(.L_x_1) ;  /* 0x0000000000449947 */ /* 0x00efea0003800000 */
[----:B------:R-:W-:Y:S02]  /*0260*/  VIADD R2, R2, 0x1 ;  /* 0x0000000102027836 */ /* 0x000fe40000000000 */
[----:B------:R-:W-:-:S03]  /*0270*/  IMAD.WIDE.U32 R4, R3, 0x4, RZ ;  /* 0x0000000403047825 */ /* 0x000fc600078e00ff */
[----:B------:R-:W-:-:S05]  /*0280*/  LOP3.LUT R2, R2, 0x3, RZ, 0xc0, !PT ;  /* 0x0000000302027812 */ /* 0x000fca00078ec0ff */
[C---:B------:R-:W-:Y:S01]  /*0290*/  IMAD R3, R2.reuse, R0, R3 ;  /* 0x0000000002037224 */ /* 0x040fe200078e0203 */
[----:B------:R-:W-:-:S07]  /*02a0*/  IADD3 R2, PT, PT, -R2, RZ, RZ ;  /* 0x000000ff02027210 */ /* 0x000fce0007ffe1ff */
.L_x_2:
[C---:B------:R-:W-:Y:S02]  /*02b0*/  IADD3 R8, P1, PT, R4.reuse, UR8, RZ ;  /* 0x0000000804087c10 */ /* 0x040fe4000ff3e0ff */
[----:B0-----:R-:W-:Y:S02]  /*02c0*/  IADD3 R6, P2, PT, R4, UR10, RZ ;  /* 0x0000000a04067c10 */ /* 0x001fe4000ff5e0ff */
[C---:B------:R-:W-:Y:S02]  /*02d0*/  IADD3.X R9, PT, PT, R5.reuse, UR9, RZ, P1, !PT ;  /* 0x0000000905097c10 */ /* 0x040fe40008ffe4ff */
[----:B------:R-:W-:-:S03]  /*02e0*/  IADD3.X R7, PT, PT, R5, UR11, RZ, P2, !PT ;  /* 0x0000000b05077c10 */ /* 0x000fc600097fe4ff */
[----:B------:R-:W2:Y:S04]  /*02f0*/  LDG.E R8, desc[UR4][R8.64] ;  /* 0x0000000408087981 */ /* 0x000ea8000c1e1900 */
[----:B------:R-:W2:Y:S01]  /*0300*/  LDG.E R11, desc[UR4][R6.64] ;  /* 0x00000004060b7981 */ /* 0x000ea2000c1e1900 */
[----:B------:R-:W-:Y:S02]  /*0310*/  VIADD R2, R2, 0x1 ;  /* 0x0000000102027836 */ /* 0x000fe40000000000 */
[----:B------:R-:W-:-:S03]  /*0320*/  IMAD.WIDE.U32 R4, R0, 0x4, R4 ;  /* 0x0000000400047825 */ /* 0x000fc600078e0004 */
[----:B------:R-:W-:Y:S01]  /*0330*/  ISETP.NE.AND P1, PT, R2, RZ, PT ;  /* 0x000000ff0200720c */ /* 0x000fe20003f25270 */
[----:B--2---:R-:W-:-:S05]  /*0340*/  FADD R11, R8, R11 ;  /* 0x0000000b080b7221 */ /* 0x004fca0000000000 */
[----:B------:R0:W-:Y:S07]  /*0350*/  STG.E desc[UR4][R6.64], R11 ;  /* 0x0000000b06007986 */ /* 0x0001ee000c101904 */
[----:B------:R-:W-:Y:S05]  /*0360*/  @P1 BRA `(.L_x_2) ;  /* 0xfffffffc00d01947 */ /* 0x000fea000383ffff */
.L_x_1:
[----:B------:R-:W-:Y:S05]  /*0370*/  BSYNC.RECONVERGENT B0 ;  /* 0x0000000000007941 */ /* 0x000fea0003800200 */
.L_x_0:
[----:B------:R-:W-:Y:S05]  /*0380*/  @!P0 EXIT ;  /* 0x000000000000894d */ /* 0x000fea0003800000 */
.L_x_3:
[----:B0-----:R-:W0:Y:S08]  /*0390*/  LDC.64 R6, c[0x0][0x388] ;  /* 0x0000e200ff067b82 */ /* 0x001e300000000a00 */
[----:B------:R-:W1:Y:S01]  /*03a0*/  LDC.64 R4, c[0x0][0x390] ;  /* 0x0000e400ff047b82 */ /* 0x000e620000000a00 */
[----:B0-----:R-:W-:-:S06]  /*03b0*/  IMAD.WIDE.U32 R8, R3, 0x4, R6 ;  /* 0x0000000403087825 */ /* 0x001fcc00078e0006 */
[----:B------:R-:W2:Y:S01]  /*03c0*/  LDG.E R8, desc[UR4][R8.64] ;  /* 0x0000000408087981 */ /* 0x000ea2000c1e1900 */
[----:B-1----:R-:W-:-:S05]  /*03d0*/  IMAD.WIDE.U32 R10, R3, 0x4, R4 ;  /* 0x00000004030a7825 */ /* 0x002fca00078e0004 */
[----:B------:R-:W2:Y:S01]  /*03e0*/  LDG.E R13, desc[UR4][R10.64] ;  /* 0x000000040a0d7981 */ /* 0x000ea2000c1e1900 */
[----:B------:R-:W-:-:S05]  /*03f0*/  IADD3 R15, PT, PT, R0, R3, RZ ;  /* 0x00000003000f7210 */ /* 0x000fca0007ffe0ff */
[----:B------:R-:W-:-:S04]  /*0400*/  IMAD.WIDE.U32 R2, R15, 0x4, R6 ;  /* 0x000000040f027825 */ /* 0x000fc800078e0006 */
[----:B--2---:R-:W-:Y:S01]  /*0410*/  FADD R17, R8, R13 ;  /* 0x0000000d08117221 */ /* 0x004fe20000000000 */
[----:B------:R-:W-:-:S04]  /*0420*/  IMAD.WIDE.U32 R12, R15, 0x4, R4 ;  /* 0x000000040f0c7825 */ /* 0x000fc800078e0004 */
[----:B------:R0:W-:Y:S04]  /*0430*/  STG.E desc[UR4][R10.64], R17 ;  /* 0x000000110a007986 */ /* 0x0001e8000c101904 */
[----:B------:R-:W2:Y:S04]  /*0440*/  LDG.E R2, desc[UR4][R2.64] ;  /* 0x0000000402027981 */ /* 0x000ea8000c1e1900 */
[----:B------:R-:W2:Y:S01]  /*0450*/  LDG.E R19, desc[UR4][R12.64] ;  /* 0x000000040c137981 */ /* 0x000ea2000c1e1900 */
[----:B------:R-:W-:-:S04]  /*0460*/  IMAD.IADD R21, R15, 0x1, R0 ;  /* 0x000000010f157824 */ /* 0x000fc800078e0200 */
[----:B------:R-:W-:-:S04]  /*0470*/  IMAD.WIDE.U32 R8, R21, 0x4, R6 ;  /* 0x0000000415087825 */ /* 0x000fc800078e0006 */
[----:B------:R-:W-:-:S04]  /*0480*/  IMAD.WIDE.U32 R14, R21, 0x4, R4 ;  /* 0x00000004150e7825 */ /* 0x000fc800078e0004 */
[----:B--2---:R-:W-:-:S05]  /*0490*/  FADD R19, R2, R19 ;  /* 0x0000001302137221 */ /* 0x004fca0000000000 */
[----:B------:R1:W-:Y:S04]  /*04a0*/  STG.E desc[UR4][R12.64], R19 ;  /* 0x000000130c007986 */ /* 0x0003e8000c101904 */
[----:B------:R-:W2:Y:S04]  /*04b0*/  LDG.E R8, desc[UR4][R8.64] ;  /* 0x0000000408087981 */ /* 0x000ea8000c1e1900 */
[----:B------:R-:W2:Y:S01]  /*04c0*/  LDG.E R23, desc[UR4][R14.64] ;  /* 0x000000040e177981 */ /* 0x000ea2000c1e1900 */
[----:B------:R-:W-:-:S05]  /*04d0*/  IADD3 R21, PT, PT, R21, R0, RZ ;  /* 0x0000000015157210 */ /* 0x000fca0007ffe0ff */
[----:B------:R-:W-:-:S04]  /*04e0*/  IMAD.WIDE.U32 R6, R21, 0x4, R6 ;  /* 0x0000000415067825 */ /* 0x000fc800078e0006 */
[----:B------:R-:W-:-:S04]  /*04f0*/  IMAD.WIDE.U32 R4, R21, 0x4, R4 ;  /* 0x0000000415047825 */ /* 0x000fc800078e0004 */
[----:B--2---:R-:W-:-:S05]  /*0500*/  FADD R23, R8, R23 ;  /* 0x0000001708177221 */ /* 0x004fca0000000000 */
[----:B------:R1:W-:Y:S04]  /*0510*/  STG.E desc[UR4][R14.64], R23 ;  /* 0x000000170e007986 */ /* 0x0003e8000c101904 */
[----:B------:R-:W0:Y:S04]  /*0520*/  LDG.E R6, desc[UR4][R6.64] ;  /* 0x0000000406067981 */ /* 0x000e28000c1e1900 */
[----:B------:R-:W0:Y:S02]  /*0530*/  LDG.E R3, desc[UR4][R4.64] ;  /* 0x0000000404037981 */ /* 0x000e24000c1e1900 */
[----:B0-----:R-:W-:Y:S01]  /*0540*/  FADD R11, R6, R3 ;  /* 0x00000003060b7221 */ /* 0x001fe20000000000 */
[----:B------:R-:W-:-:S04]  /*0550*/  IADD3 R3, PT, PT, R21, R0, RZ ;  /* 0x0000000015037210 */ /* 0x000fc80007ffe0ff */
[----:B------:R1:W-:Y:S01]  /*0560*/  STG.E desc[UR4][R4.64], R11 ;  /* 0x0000000b04007986 */ /* 0x0003e2000c101904 */
[----:B------:R-:W-:-:S13]  /*0570*/  ISETP.GE.AND P0, PT, R3, UR6, PT ;  /* 0x0000000603007c0c */ /* 0x000fda000bf06270 */
[----:B-1----:R-:W-:Y:S05]  /*0580*/  @!P0 BRA `(.L_x_3) ;  /* 0xfffffffc00808947 */ /* 0x002fea000383ffff */
[----:B------:R-:W-:Y:S05]  /*0590*/  EXIT ;  /* 0x000000000000794d */ /* 0x000fea0003800000 */
.L_x_4:
[----:B------:R-:W-:-:S00]  /*05a0*/  BRA `(.L_x_4) ;  /* 0xfffffffc00fc7947 */ /* 0x000fc0000383ffff */
[----:B------:R-:W-:-:S00]  /*05b0*/  NOP ;  /* 0x0000000000007918 */ /* 0x000fc00000000000 */
        /* <DEDUP_REMOVED lines=12> */
.L_x_5:


//--------------------- .nv.shared.reserved.0     --------------------------
	.section	.nv.shared.reserved.0,"aw",@nobits
	.weak		__nv_reservedSMEM_offset_0_alias
	.size		__nv_reservedSMEM_offset_0_alias, 0, 64
	.other		__nv_reservedSMEM_offset_0_alias,@"STO_CUDA_RESERVED_SHARED STV_DEFAULT"
__nv_reservedSMEM_offset_0_alias:
	.zero		0
	.zero		64


//--------------------- .nv.constant0._Z10add_on_gpuiPfS_ --------------------------
	.section	.nv.constant0._Z10add_on_gpuiPfS_,"a",@progbits
	.sectionflags	@""
	.align	4
.nv.constant0._Z10add_on_gpuiPfS_:
	.zero		920


//--------------------- SYMBOLS --------------------------

	.type		.nv.reservedSmem.offset0,@object
	.size		.nv.reservedSmem.offset0,0x4
